	.headerflags	@"EF_CUDA_TEXMODE_UNIFIED EF_CUDA_64BIT_ADDRESS EF_CUDA_ACCELERATORS EF_CUDA_SM90 EF_CUDA_VIRTUAL_SM(EF_CUDA_SM90)"
	.elftype	@"ET_EXEC"


//--------------------- .nv.info                  --------------------------
	.section	.nv.info,"",@"SHT_CUDA_INFO"
	.align	4


	//----- nvinfo : EIATTR_REGCOUNT
	.align		4
        /*0000*/ 	.byte	0x04, 0x2f
        /*0002*/ 	.short	(.L_1 - .L_0)
	.align		4
.L_0:
        /*0004*/ 	.word	index@(triton_mm)
        /*0008*/ 	.word	0x00000036


	//----- nvinfo : EIATTR_MIN_STACK_SIZE
	.align		4
.L_1:
        /*000c*/ 	.byte	0x04, 0x12
        /*000e*/ 	.short	(.L_3 - .L_2)
	.align		4
.L_2:
        /*0010*/ 	.word	index@(triton_mm)
        /*0014*/ 	.word	0x00000000


	//----- nvinfo : EIATTR_FRAME_SIZE
	.align		4
.L_3:
        /*0018*/ 	.byte	0x04, 0x11
        /*001a*/ 	.short	(.L_5 - .L_4)
	.align		4
.L_4:
        /*001c*/ 	.word	index@(triton_mm)
        /*0020*/ 	.word	0x00000000


	//----- nvinfo : EIATTR_MIN_STACK_SIZE
	.align		4
.L_5:
        /*0024*/ 	.byte	0x04, 0x12
        /*0026*/ 	.short	(.L_7 - .L_6)
	.align		4
.L_6:
        /*0028*/ 	.word	index@(triton_mm)
        /*002c*/ 	.word	0x00000000
.L_7:


//--------------------- .nv.info.triton_mm        --------------------------
	.section	.nv.info.triton_mm,"",@"SHT_CUDA_INFO"
	.sectionflags	@""
	.align	4


	//----- nvinfo : EIATTR_CUDA_API_VERSION
	.align		4
        /*0000*/ 	.byte	0x04, 0x37
        /*0002*/ 	.short	(.L_9 - .L_8)
.L_8:
        /*0004*/ 	.word	0x0000007c


	//----- nvinfo : EIATTR_KPARAM_INFO
	.align		4
.L_9:
        /*0008*/ 	.byte	0x04, 0x17
        /*000a*/ 	.short	(.L_11 - .L_10)
.L_10:
        /*000c*/ 	.word	0x00000000
        /*0010*/ 	.short	0x0003
        /*0012*/ 	.short	0x0018
        /*0014*/ 	.byte	0x00, 0xf0, 0x11, 0x00


	//----- nvinfo : EIATTR_KPARAM_INFO
	.align		4
.L_11:
        /*0018*/ 	.byte	0x04, 0x17
        /*001a*/ 	.short	(.L_13 - .L_12)
.L_12:
        /*001c*/ 	.word	0x00000000
        /*0020*/ 	.short	0x0002
        /*0022*/ 	.short	0x0010
        /*0024*/ 	.byte	0x00, 0xf0, 0x21, 0x00


	//----- nvinfo : EIATTR_KPARAM_INFO
	.align		4
.L_13:
        /*0028*/ 	.byte	0x04, 0x17
        /*002a*/ 	.short	(.L_15 - .L_14)
.L_14:
        /*002c*/ 	.word	0x00000000
        /*0030*/ 	.short	0x0001
        /*0032*/ 	.short	0x0008
        /*0034*/ 	.byte	0x00, 0xf0, 0x21, 0x00


	//----- nvinfo : EIATTR_KPARAM_INFO
	.align		4
.L_15:
        /*0038*/ 	.byte	0x04, 0x17
        /*003a*/ 	.short	(.L_17 - .L_16)
.L_16:
        /*003c*/ 	.word	0x00000000
        /*0040*/ 	.short	0x0000
        /*0042*/ 	.short	0x0000
        /*0044*/ 	.byte	0x00, 0xf0, 0x21, 0x00


	//----- nvinfo : EIATTR_SPARSE_MMA_MASK
	.align		4
.L_17:
        /*0048*/ 	.byte	0x03, 0x50
        /*004a*/ 	.short	0x0000


	//----- nvinfo : EIATTR_MAXREG_COUNT
	.align		4
        /*004c*/ 	.byte	0x03, 0x1b
        /*004e*/ 	.short	0x00ff


	//----- nvinfo : EIATTR_EXIT_INSTR_OFFSETS
	.align		4
        /*0050*/ 	.byte	0x04, 0x1c
        /*0052*/ 	.short	(.L_19 - .L_18)


	//   ....[0]....
.L_18:
        /*0054*/ 	.word	0x00001470


	//   ....[1]....
        /*0058*/ 	.word	0x000014c0


	//----- nvinfo : EIATTR_MAX_THREADS
	.align		4
.L_19:
        /*005c*/ 	.byte	0x04, 0x05
        /*005e*/ 	.short	(.L_21 - .L_20)
.L_20:
        /*0060*/ 	.word	0x00000040
        /*0064*/ 	.word	0x00000001
        /*0068*/ 	.word	0x00000001


	//----- nvinfo : EIATTR_CBANK_PARAM_SIZE
	.align		4
.L_21:
        /*006c*/ 	.byte	0x03, 0x19
        /*006e*/ 	.short	0x001c


	//----- nvinfo : EIATTR_PARAM_CBANK
	.align		4
        /*0070*/ 	.byte	0x04, 0x0a
        /*0072*/ 	.short	(.L_23 - .L_22)
	.align		4
.L_22:
        /*0074*/ 	.word	index@(.nv.constant0.triton_mm)
        /*0078*/ 	.short	0x0210
        /*007a*/ 	.short	0x001c


	//----- nvinfo : EIATTR_SW_WAR
	.align		4
.L_23:
        /*007c*/ 	.byte	0x04, 0x36
        /*007e*/ 	.short	(.L_25 - .L_24)
.L_24:
        /*0080*/ 	.word	0x00000008
.L_25:


//--------------------- .nv.callgraph             --------------------------
	.section	.nv.callgraph,"",@"SHT_CUDA_CALLGRAPH"
	.align	4
	.sectionentsize	8
	.align		4
        /*0000*/ 	.word	0x00000000
	.align		4
        /*0004*/ 	.word	0xffffffff
	.align		4
        /*0008*/ 	.word	0x00000000
	.align		4
        /*000c*/ 	.word	0xfffffffe
	.align		4
        /*0010*/ 	.word	0x00000000
	.align		4
        /*0014*/ 	.word	0xfffffffd
	.align		4
        /*0018*/ 	.word	0x00000000
	.align		4
        /*001c*/ 	.word	0xfffffffc


//--------------------- .text.triton_mm           --------------------------
	.section	.text.triton_mm,"ax",@progbits
	.sectionflags	@"SHF_BARRIERS=1"
	.align	128
        .global         triton_mm
        .type           triton_mm,@function
        .size           triton_mm,(.L_x_2 - triton_mm)
        .other          triton_mm,@"STO_CUDA_ENTRY STV_DEFAULT"
triton_mm:
.text.triton_mm:
[----:B------:R-:W0:Y:S02]  /*0000*/  LDC R1, c[0x0][0x28] ;  /* 0x00000a00ff017b82 */ /* 0x000e240000000800 */
[----:B------:R-:W1:Y:S01]  /*0010*/  S2R R9, SR_CTAID.X ;  /* 0x0000000000097919 */ /* 0x000e620000002500 */
[----:B------:R-:W-:Y:S01]  /*0020*/  IMAD.MOV.U32 R5, RZ, RZ, -0x8 ;  /* 0xfffffff8ff057424 */ /* 0x000fe200078e00ff */
[----:B------:R-:W2:Y:S01]  /*0030*/  LDC R15, c[0x0][0x228] ;  /* 0x00008a00ff0f7b82 */ /* 0x000ea20000000800 */
[----:B------:R-:W-:Y:S01]  /*0040*/  UMOV UR4, 0x400 ;  /* 0x0000040000047882 */ /* 0x000fe20000000000 */
[----:B------:R-:W-:Y:S02]  /*0050*/  CS2R R32, SRZ ;  /* 0x0000000000207805 */ /* 0x000fe4000001ff00 */
[----:B------:R-:W-:Y:S01]  /*0060*/  CS2R R34, SRZ ;  /* 0x0000000000227805 */ /* 0x000fe2000001ff00 */
[----:B------:R-:W-:-:S03]  /*0070*/  ULDC.64 UR6, c[0x0][0x208] ;  /* 0x0000820000067ab9 */ /* 0x000fc60000000a00 */
[----:B------:R-:W3:Y:S01]  /*0080*/  S2UR UR5, SR_CgaCtaId ;  /* 0x00000000000579c3 */ /* 0x000ee20000008800 */
[----:B--2---:R-:W-:Y:S02]  /*0090*/  IMAD R15, R15, 0xc00, RZ ;  /* 0x00000c000f0f7824 */ /* 0x004fe400078e02ff */
[----:B-1----:R-:W-:Y:S01]  /*00a0*/  IMAD.HI R0, R9, 0x2aaaaaab, RZ ;  /* 0x2aaaaaab09007827 */ /* 0x002fe200078e02ff */
[----:B---3--:R-:W-:-:S04]  /*00b0*/  UPRMT UR4, UR5, 0x654, UR4 ;  /* 0x0000065405047896 */ /* 0x008fc80008000004 */
[----:B------:R-:W-:Y:S01]  /*00c0*/  SHF.R.U32.HI R3, RZ, 0x1f, R0 ;  /* 0x0000001fff037819 */ /* 0x000fe20000011600 */
[----:B------:R-:W-:-:S03]  /*00d0*/  UIADD3 UR5, UR4, 0x400, URZ ;  /* 0x0000040004057890 */ /* 0x000fc6000fffe03f */
[----:B------:R-:W-:-:S05]  /*00e0*/  LEA.HI.SX32 R0, R0, R3, 0x19 ;  /* 0x0000000300007211 */ /* 0x000fca00078fcaff */
[C---:B------:R-:W-:Y:S02]  /*00f0*/  IMAD R2, R0.reuse, R5, 0x80 ;  /* 0x0000008000027424 */ /* 0x040fe400078e0205 */
[----:B------:R-:W-:-:S03]  /*0100*/  IMAD R7, R0, -0x300, R9 ;  /* 0xfffffd0000077824 */ /* 0x000fc600078e0209 */
[----:B------:R-:W-:-:S04]  /*0110*/  VIMNMX R4, R2, 0x8, PT ;  /* 0x0000000802047848 */ /* 0x000fc80003fe0100 */
[-C--:B------:R-:W-:Y:S02]  /*0120*/  IABS R11, R4.reuse ;  /* 0x00000004000b7213 */ /* 0x080fe40000000000 */
[----:B------:R-:W-:Y:S02]  /*0130*/  IABS R8, R4 ;  /* 0x0000000400087213 */ /* 0x000fe40000000000 */
[----:B------:R-:W1:Y:S08]  /*0140*/  I2F.RP R5, R11 ;  /* 0x0000000b00057306 */ /* 0x000e700000209400 */
[----:B-1----:R-:W1:Y:S02]  /*0150*/  MUFU.RCP R5, R5 ;  /* 0x0000000500057308 */ /* 0x002e640000001000 */
[----:B-1----:R-:W-:Y:S01]  /*0160*/  VIADD R2, R5, 0xffffffe ;  /* 0x0ffffffe05027836 */ /* 0x002fe20000000000 */
[----:B------:R-:W-:-:S02]  /*0170*/  IABS R5, R7 ;  /* 0x0000000700057213 */ /* 0x000fc40000000000 */
[----:B------:R-:W-:-:S03]  /*0180*/  LOP3.LUT R7, R7, R4, RZ, 0x3c, !PT ;  /* 0x0000000407077212 */ /* 0x000fc600078e3cff */
[----:B------:R1:W2:Y:S01]  /*0190*/  F2I.FTZ.U32.TRUNC.NTZ R3, R2 ;  /* 0x0000000200037305 */ /* 0x0002a2000021f000 */
[----:B------:R-:W-:Y:S01]  /*01a0*/  ISETP.GE.AND P2, PT, R7, RZ, PT ;  /* 0x000000ff0700720c */ /* 0x000fe20003f46270 */
[----:B-1----:R-:W-:Y:S02]  /*01b0*/  IMAD.MOV.U32 R2, RZ, RZ, RZ ;  /* 0x000000ffff027224 */ /* 0x002fe400078e00ff */
[----:B--2---:R-:W-:-:S04]  /*01c0*/  IMAD.MOV R6, RZ, RZ, -R3 ;  /* 0x000000ffff067224 */ /* 0x004fc800078e0a03 */
[----:B------:R-:W-:Y:S01]  /*01d0*/  IMAD R13, R6, R11, RZ ;  /* 0x0000000b060d7224 */ /* 0x000fe200078e02ff */
[----:B------:R-:W-:-:S03]  /*01e0*/  IABS R6, R9 ;  /* 0x0000000900067213 */ /* 0x000fc60000000000 */
[----:B------:R-:W-:-:S04]  /*01f0*/  IMAD.HI.U32 R3, R3, R13, R2 ;  /* 0x0000000d03037227 */ /* 0x000fc800078e0002 */
[----:B------:R-:W-:Y:S02]  /*0200*/  IMAD.MOV R13, RZ, RZ, -R8 ;  /* 0x000000ffff0d7224 */ /* 0x000fe400078e0a08 */
[----:B------:R-:W-:Y:S02]  /*0210*/  IMAD.MOV.U32 R8, RZ, RZ, R5 ;  /* 0x000000ffff087224 */ /* 0x000fe400078e0005 */
[----:B------:R-:W-:-:S04]  /*0220*/  IMAD.HI.U32 R2, R3, R6, RZ ;  /* 0x0000000603027227 */ /* 0x000fc800078e00ff */
[----:B------:R-:W-:Y:S02]  /*0230*/  IMAD.HI.U32 R5, R3, R8, RZ ;  /* 0x0000000803057227 */ /* 0x000fe400078e00ff */
[----:B------:R-:W1:Y:S02]  /*0240*/  S2R R3, SR_TID.X ;  /* 0x0000000000037919 */ /* 0x000e640000002100 */
[-C--:B------:R-:W-:Y:S02]  /*0250*/  IMAD R2, R2, R13.reuse, R6 ;  /* 0x0000000d02027224 */ /* 0x080fe400078e0206 */
[----:B------:R-:W-:-:S03]  /*0260*/  IMAD R6, R5, R13, R8 ;  /* 0x0000000d05067224 */ /* 0x000fc600078e0208 */
[C---:B------:R-:W-:Y:S02]  /*0270*/  ISETP.GT.U32.AND P1, PT, R11.reuse, R2, PT ;  /* 0x000000020b00720c */ /* 0x040fe40003f24070 */
[----:B------:R-:W-:-:S11]  /*0280*/  ISETP.GT.U32.AND P0, PT, R11, R6, PT ;  /* 0x000000060b00720c */ /* 0x000fd60003f04070 */
[--C-:B------:R-:W-:Y:S01]  /*0290*/  @!P1 IMAD.IADD R2, R2, 0x1, -R11.reuse ;  /* 0x0000000102029824 */ /* 0x100fe200078e0a0b */
[----:B------:R-:W-:Y:S01]  /*02a0*/  ISETP.GE.AND P1, PT, R9, RZ, PT ;  /* 0x000000ff0900720c */ /* 0x000fe20003f26270 */
[----:B------:R-:W-:Y:S02]  /*02b0*/  @!P0 IMAD.IADD R6, R6, 0x1, -R11 ;  /* 0x0000000106068824 */ /* 0x000fe400078e0a0b */
[----:B------:R-:W-:Y:S01]  /*02c0*/  @!P0 VIADD R5, R5, 0x1 ;  /* 0x0000000105058836 */ /* 0x000fe20000000000 */
[----:B------:R-:W-:Y:S02]  /*02d0*/  ISETP.GT.U32.AND P4, PT, R11, R2, PT ;  /* 0x000000020b00720c */ /* 0x000fe40003f84070 */
[----:B------:R-:W-:Y:S02]  /*02e0*/  ISETP.GE.U32.AND P3, PT, R6, R11, PT ;  /* 0x0000000b0600720c */ /* 0x000fe40003f66070 */
[----:B------:R-:W-:Y:S02]  /*02f0*/  ISETP.NE.AND P0, PT, R4, RZ, PT ;  /* 0x000000ff0400720c */ /* 0x000fe40003f05270 */
[----:B-1----:R-:W-:Y:S01]  /*0300*/  SHF.R.U32.HI R9, RZ, 0x1, R3 ;  /* 0x00000001ff097819 */ /* 0x002fe20000011603 */
[----:B------:R-:W-:-:S02]  /*0310*/  IMAD.SHL.U32 R8, R3, 0x8, RZ ;  /* 0x0000000803087824 */ /* 0x000fc400078e00ff */
[----:B------:R-:W-:Y:S01]  /*0320*/  IMAD.SHL.U32 R14, R3, 0x10, RZ ;  /* 0x00000010030e7824 */ /* 0x000fe200078e00ff */
[----:B------:R-:W-:-:S03]  /*0330*/  SGXT.U32 R9, R9, 0x5 ;  /* 0x000000050909781a */ /* 0x000fc60000000000 */
[----:B------:R-:W-:Y:S02]  /*0340*/  @!P4 IMAD.IADD R2, R2, 0x1, -R11 ;  /* 0x000000010202c824 */ /* 0x000fe400078e0a0b */
[----:B------:R-:W-:Y:S02]  /*0350*/  @P3 VIADD R5, R5, 0x1 ;  /* 0x0000000105053836 */ /* 0x000fe40000000000 */
[----:B------:R-:W-:Y:S02]  /*0360*/  @!P1 IMAD.MOV R2, RZ, RZ, -R2 ;  /* 0x000000ffff029224 */ /* 0x000fe400078e0a02 */
[----:B------:R-:W-:Y:S01]  /*0370*/  IMAD.MOV.U32 R6, RZ, RZ, R5 ;  /* 0x000000ffff067224 */ /* 0x000fe200078e0005 */
[----:B------:R-:W-:-:S03]  /*0380*/  LOP3.LUT R5, RZ, R4, RZ, 0x33, !PT ;  /* 0x00000004ff057212 */ /* 0x000fc600078e33ff */
[----:B------:R-:W-:Y:S01]  /*0390*/  @!P2 IMAD.MOV R6, RZ, RZ, -R6 ;  /* 0x000000ffff06a224 */ /* 0x000fe200078e0a06 */
[----:B------:R-:W-:-:S04]  /*03a0*/  SEL R7, R5, R2, !P0 ;  /* 0x0000000205077207 */ /* 0x000fc80004000000 */
[----:B------:R-:W-:Y:S01]  /*03b0*/  SEL R6, R5, R6, !P0 ;  /* 0x0000000605067207 */ /* 0x000fe20004000000 */
[----:B------:R-:W-:Y:S01]  /*03c0*/  IMAD R7, R0, 0x8, R7 ;  /* 0x0000000800077824 */ /* 0x000fe200078e0207 */
[----:B------:R-:W1:Y:S03]  /*03d0*/  LDC.64 R4, c[0x0][0x210] ;  /* 0x00008400ff047b82 */ /* 0x000e660000000a00 */
[----:B------:R-:W-:Y:S01]  /*03e0*/  IMAD.SHL.U32 R0, R6, 0x20, RZ ;  /* 0x0000002006007824 */ /* 0x000fe200078e00ff */
[----:B------:R-:W-:Y:S01]  /*03f0*/  SHF.R.S32.HI R11, RZ, 0x1a, R7 ;  /* 0x0000001aff0b7819 */ /* 0x000fe20000011407 */
[----:B------:R-:W-:-:S03]  /*0400*/  IMAD.SHL.U32 R2, R7, 0x20, RZ ;  /* 0x0000002007027824 */ /* 0x000fc600078e00ff */
[-C--:B------:R-:W-:Y:S02]  /*0410*/  LOP3.LUT R7, R0, R9.reuse, RZ, 0xfc, !PT ;  /* 0x0000000900077212 */ /* 0x080fe400078efcff */
[----:B------:R-:W-:Y:S02]  /*0420*/  SGXT R11, R11, 0x1 ;  /* 0x000000010b0b781a */ /* 0x000fe40000000200 */
[----:B------:R-:W-:Y:S01]  /*0430*/  LOP3.LUT R6, R2, R9, RZ, 0xfc, !PT ;  /* 0x0000000902067212 */ /* 0x000fe200078efcff */
[----:B------:R-:W-:-:S03]  /*0440*/  IMAD.HI R10, R7, 0x2aaaaaab, RZ ;  /* 0x2aaaaaab070a7827 */ /* 0x000fc600078e02ff */
[----:B------:R-:W-:Y:S02]  /*0450*/  LEA.HI R11, R11, R6, RZ, 0xc ;  /* 0x000000060b0b7211 */ /* 0x000fe400078f60ff */
[----:B------:R-:W-:Y:S02]  /*0460*/  SHF.R.U32.HI R13, RZ, 0x1f, R10 ;  /* 0x0000001fff0d7819 */ /* 0x000fe4000001160a */
[----:B------:R-:W-:Y:S02]  /*0470*/  LOP3.LUT R11, R11, 0x3ff000, RZ, 0xc0, !PT ;  /* 0x003ff0000b0b7812 */ /* 0x000fe400078ec0ff */
[----:B------:R-:W-:Y:S02]  /*0480*/  LEA.HI R12, R10, R13, RZ, 0x17 ;  /* 0x0000000d0a0c7211 */ /* 0x000fe400078fb8ff */
[----:B------:R-:W-:Y:S01]  /*0490*/  LOP3.LUT R10, R8, 0x8, RZ, 0xc0, !PT ;  /* 0x00000008080a7812 */ /* 0x000fe200078ec0ff */
[----:B------:R-:W-:Y:S01]  /*04a0*/  IMAD.IADD R11, R6, 0x1, -R11 ;  /* 0x00000001060b7824 */ /* 0x000fe200078e0a0b */
[----:B------:R-:W-:Y:S01]  /*04b0*/  LOP3.LUT R8, R8, 0x8, R3, 0x48, !PT ;  /* 0x0000000808087812 */ /* 0x000fe200078e4803 */
[----:B------:R-:W-:Y:S01]  /*04c0*/  IMAD R13, R12, -0xc00, R7 ;  /* 0xfffff4000c0d7824 */ /* 0x000fe200078e0207 */
[----:B------:R-:W-:Y:S01]  /*04d0*/  SHF.R.U32.HI R12, RZ, 0x2, R3 ;  /* 0x00000002ff0c7819 */ /* 0x000fe20000011603 */
[----:B-1----:R-:W-:Y:S01]  /*04e0*/  IMAD.WIDE R6, R15, 0x2, R4 ;  /* 0x000000020f067825 */ /* 0x002fe200078e0204 */
[----:B------:R-:W-:Y:S01]  /*04f0*/  SHF.R.U32.HI R15, RZ, 0x4, R3 ;  /* 0x00000004ff0f7819 */ /* 0x000fe20000011603 */
[----:B------:R-:W1:Y:S01]  /*0500*/  LDC.64 R4, c[0x0][0x218] ;  /* 0x00008600ff047b82 */ /* 0x000e620000000a00 */
[----:B------:R-:W-:Y:S01]  /*0510*/  SGXT.U32 R12, R12, 0x1 ;  /* 0x000000010c0c781a */ /* 0x000fe20000000000 */
[----:B------:R-:W-:-:S02]  /*0520*/  IMAD R11, R11, 0xc00, R10 ;  /* 0x00000c000b0b7824 */ /* 0x000fc400078e020a */
[----:B------:R-:W-:Y:S01]  /*0530*/  IMAD R13, R13, 0xc00, R10 ;  /* 0x00000c000d0d7824 */ /* 0x000fe200078e020a */
[----:B------:R-:W-:Y:S01]  /*0540*/  SHF.R.U32.HI R10, RZ, 0x3, R3 ;  /* 0x00000003ff0a7819 */ /* 0x000fe20000011603 */
[----:B------:R-:W-:Y:S01]  /*0550*/  IMAD.WIDE R6, R11, 0x2, R6 ;  /* 0x000000020b067825 */ /* 0x000fe200078e0206 */
[----:B------:R-:W-:Y:S02]  /*0560*/  SHF.R.U32.HI R11, RZ, 0x4, R3 ;  /* 0x00000004ff0b7819 */ /* 0x000fe40000011603 */
[----:B------:R-:W-:Y:S01]  /*0570*/  SGXT.U32 R10, R10, 0x1 ;  /* 0x000000010a0a781a */ /* 0x000fe20000000000 */
[----:B------:R-:W-:Y:S01]  /*0580*/  IMAD R46, R9, 0x10, R8 ;  /* 0x00000010092e7824 */ /* 0x000fe200078e0208 */
[----:B------:R-:W-:Y:S01]  /*0590*/  SGXT.U32 R11, R11, 0x1 ;  /* 0x000000010b0b781a */ /* 0x000fe20000000000 */
[----:B------:R-:W-:Y:S01]  /*05a0*/  IMAD.MOV.U32 R50, RZ, RZ, R6 ;  /* 0x000000ffff327224 */ /* 0x000fe200078e0006 */
[----:B------:R-:W-:Y:S01]  /*05b0*/  LOP3.LUT R3, R10, R12, RZ, 0x3c, !PT ;  /* 0x0000000c0a037212 */ /* 0x000fe200078e3cff */
[----:B------:R-:W-:Y:S01]  /*05c0*/  IMAD.MOV.U32 R51, RZ, RZ, R7 ;  /* 0x000000ffff337224 */ /* 0x000fe200078e0007 */
[----:B------:R-:W-:-:S02]  /*05d0*/  LOP3.LUT R15, R10, 0x2, R15, 0xf8, !PT ;  /* 0x000000020a0f7812 */ /* 0x000fc400078ef80f */
[----:B------:R-:W-:Y:S02]  /*05e0*/  CS2R R6, SRZ ;  /* 0x0000000000067805 */ /* 0x000fe4000001ff00 */
[C---:B------:R-:W-:Y:S01]  /*05f0*/  LOP3.LUT R12, R11.reuse, R12, RZ, 0x3c, !PT ;  /* 0x0000000c0b0c7212 */ /* 0x040fe200078e3cff */
[----:B------:R-:W-:Y:S01]  /*0600*/  IMAD.SHL.U32 R11, R11, 0x80, RZ ;  /* 0x000000800b0b7824 */ /* 0x000fe200078e00ff */
[----:B------:R-:W-:Y:S01]  /*0610*/  LOP3.LUT R10, R14, 0x70, RZ, 0xe2, !PT ;  /* 0x000000700e0a7812 */ /* 0x000fe200078ee2ff */
[----:B------:R-:W-:Y:S01]  /*0620*/  IMAD.SHL.U32 R15, R15, 0x80, RZ ;  /* 0x000000800f0f7824 */ /* 0x000fe200078e00ff */
[----:B------:R-:W-:Y:S01]  /*0630*/  CS2R R8, SRZ ;  /* 0x0000000000087805 */ /* 0x000fe2000001ff00 */
[----:B------:R-:W-:Y:S01]  /*0640*/  IMAD.SHL.U32 R12, R12, 0x8, RZ ;  /* 0x000000080c0c7824 */ /* 0x000fe200078e00ff */
[----:B------:R-:W-:Y:S01]  /*0650*/  LEA R46, R46, UR4, 0x1 ;  /* 0x000000042e2e7c11 */ /* 0x000fe2000f8e08ff */
[----:B------:R-:W-:Y:S02]  /*0660*/  IMAD.SHL.U32 R3, R3, 0x8, RZ ;  /* 0x0000000803037824 */ /* 0x000fe400078e00ff */
[----:B-1----:R-:W-:Y:S01]  /*0670*/  IMAD.WIDE R4, R13, 0x2, R4 ;  /* 0x000000020d047825 */ /* 0x002fe200078e0204 */
[----:B------:R-:W-:-:S02]  /*0680*/  LOP3.LUT R45, R10, R15, R12, 0xfe, !PT ;  /* 0x0000000f0a2d7212 */ /* 0x000fc400078efe0c */
[----:B------:R-:W-:Y:S02]  /*0690*/  CS2R R12, SRZ ;  /* 0x00000000000c7805 */ /* 0x000fe4000001ff00 */
[----:B------:R-:W-:Y:S01]  /*06a0*/  LOP3.LUT R44, R10, R3, R11, 0xfe, !PT ;  /* 0x000000030a2c7212 */ /* 0x000fe200078efe0b */
[----:B------:R-:W-:Y:S01]  /*06b0*/  IMAD.MOV.U32 R48, RZ, RZ, R4 ;  /* 0x000000ffff307224 */ /* 0x000fe200078e0004 */
[----:B------:R-:W-:Y:S01]  /*06c0*/  CS2R R10, SRZ ;  /* 0x00000000000a7805 */ /* 0x000fe2000001ff00 */
[----:B------:R-:W-:Y:S01]  /*06d0*/  IMAD.MOV.U32 R49, RZ, RZ, R5 ;  /* 0x000000ffff317224 */ /* 0x000fe200078e0005 */
[----:B------:R-:W-:Y:S01]  /*06e0*/  CS2R R4, SRZ ;  /* 0x0000000000047805 */ /* 0x000fe2000001ff00 */
[----:B------:R-:W-:Y:S01]  /*06f0*/  IMAD.MOV.U32 R3, RZ, RZ, -0x10 ;  /* 0xfffffff0ff037424 */ /* 0x000fe200078e00ff */
[----:B------:R-:W-:Y:S02]  /*0700*/  CS2R R14, SRZ ;  /* 0x00000000000e7805 */ /* 0x000fe4000001ff00 */
[----:B------:R-:W-:-:S02]  /*0710*/  LEA R44, R44, UR5, 0x1 ;  /* 0x000000052c2c7c11 */ /* 0x000fc4000f8e08ff */
[----:B------:R-:W-:-:S07]  /*0720*/  LEA R45, R45, UR4, 0x1 ;  /* 0x000000042d2d7c11 */ /* 0x000fce000f8e08ff */
.L_x_0:
[----:B------:R-:W2:Y:S01]  /*0730*/  LDG.E.128 R36, desc[UR6][R50.64] ;  /* 0x0000000632247981 */ /* 0x000ea2000c1e1d00 */
[----:B------:R-:W-:Y:S06]  /*0740*/  BAR.SYNC.DEFER_BLOCKING 0x0 ;  /* 0x0000000000007b1d */ /* 0x000fec0000010000 */
[----:B------:R-:W3:Y:S04]  /*0750*/  LDG.E.128 R16, desc[UR6][R48.64] ;  /* 0x0000000630107981 */ /* 0x000ee8000c1e1d00 */
[----:B--2---:R-:W-:Y:S04]  /*0760*/  STS.128 [R46], R36 ;  /* 0x000000242e007388 */ /* 0x004fe80000000c00 */
[----:B---3--:R-:W-:Y:S01]  /*0770*/  STS.128 [R46+0x400], R16 ;  /* 0x000400102e007388 */ /* 0x008fe20000000c00 */
[----:B------:R-:W-:Y:S06]  /*0780*/  BAR.SYNC.DEFER_BLOCKING 0x0 ;  /* 0x0000000000007b1d */ /* 0x000fec0000010000 */
[----:B------:R-:W2:Y:S04]  /*0790*/  LDG.E.128 R28, desc[UR6][R50.64+0x20] ;  /* 0x00002006321c7981 */ /* 0x000ea8000c1e1d00 */
[----:B------:R-:W-:Y:S04]  /*07a0*/  LDSM.16.M88.4 R16, [R45] ;  /* 0x000000002d10783b */ /* 0x000fe80000000200 */
[----:B------:R-:W1:Y:S04]  /*07b0*/  LDSM.16.M88.4 R24, [R44] ;  /* 0x000000002c18783b */ /* 0x000e680000000200 */
[----:B------:R-:W3:Y:S01]  /*07c0*/  LDSM.16.M88.4 R20, [R44+0x200] ;  /* 0x000200002c14783b */ /* 0x000ee20000000200 */
[----:B------:R-:W-:Y:S06]  /*07d0*/  BAR.SYNC.DEFER_BLOCKING 0x0 ;  /* 0x0000000000007b1d */ /* 0x000fec0000010000 */
[----:B------:R-:W4:Y:S01]  /*07e0*/  LDG.E.128 R40, desc[UR6][R48.64+0x20] ;  /* 0x0000200630287981 */ /* 0x000f22000c1e1d00 */
[----:B-1----:R-:W-:Y:S06]  /*07f0*/  HMMA.16816.F32.BF16 R32, R16, R24, R32 ;  /* 0x000000181020723c */ /* 0x002fec0000041820 */
[----:B------:R-:W-:Y:S06]  /*0800*/  HMMA.16816.F32.BF16 R4, R16, R26, R4 ;  /* 0x0000001a1004723c */ /* 0x000fec0000041804 */
[----:B---3--:R-:W-:Y:S06]  /*0810*/  HMMA.16816.F32.BF16 R8, R16, R20, R8 ;  /* 0x000000141008723c */ /* 0x008fec0000041808 */
[----:B------:R-:W-:Y:S01]  /*0820*/  HMMA.16816.F32.BF16 R12, R16, R22, R12 ;  /* 0x00000016100c723c */ /* 0x000fe2000004180c */
[----:B--2---:R-:W-:Y:S04]  /*0830*/  STS.128 [R46], R28 ;  /* 0x0000001c2e007388 */ /* 0x004fe80000000c00 */
[----:B----4-:R1:W-:Y:S01]  /*0840*/  STS.128 [R46+0x400], R40 ;  /* 0x000400282e007388 */ /* 0x0103e20000000c00 */
[----:B------:R-:W-:Y:S06]  /*0850*/  BAR.SYNC.DEFER_BLOCKING 0x0 ;  /* 0x0000000000007b1d */ /* 0x000fec0000010000 */
[----:B------:R-:W2:Y:S04]  /*0860*/  LDG.E.128 R36, desc[UR6][R50.64+0x40] ;  /* 0x0000400632247981 */ /* 0x000ea8000c1e1d00 */
[----:B------:R-:W-:Y:S04]  /*0870*/  LDSM.16.M88.4 R16, [R45] ;  /* 0x000000002d10783b */ /* 0x000fe80000000200 */
[----:B------:R-:W3:Y:S04]  /*0880*/  LDSM.16.M88.4 R24, [R44] ;  /* 0x000000002c18783b */ /* 0x000ee80000000200 */
[----:B------:R-:W4:Y:S01]  /*0890*/  LDSM.16.M88.4 R20, [R44+0x200] ;  /* 0x000200002c14783b */ /* 0x000f220000000200 */
[----:B------:R-:W-:Y:S06]  /*08a0*/  BAR.SYNC.DEFER_BLOCKING 0x0 ;  /* 0x0000000000007b1d */ /* 0x000fec0000010000 */
[----:B-1----:R-:W5:Y:S01]  /*08b0*/  LDG.E.128 R40, desc[UR6][R48.64+0x40] ;  /* 0x0000400630287981 */ /* 0x002f62000c1e1d00 */
[----:B---3--:R-:W-:Y:S06]  /*08c0*/  HMMA.16816.F32.BF16 R32, R16, R24, R32 ;  /* 0x000000181020723c */ /* 0x008fec0000041820 */
[----:B------:R-:W-:Y:S06]  /*08d0*/  HMMA.16816.F32.BF16 R4, R16, R26, R4 ;  /* 0x0000001a1004723c */ /* 0x000fec0000041804 */
[----:B----4-:R-:W-:Y:S06]  /*08e0*/  HMMA.16816.F32.BF16 R8, R16, R20, R8 ;  /* 0x000000141008723c */ /* 0x010fec0000041808 */
[----:B------:R-:W-:Y:S01]  /*08f0*/  HMMA.16816.F32.BF16 R12, R16, R22, R12 ;  /* 0x00000016100c723c */ /* 0x000fe2000004180c */
[----:B--2---:R-:W-:Y:S04]  /*0900*/  STS.128 [R46], R36 ;  /* 0x000000242e007388 */ /* 0x004fe80000000c00 */
[----:B-----5:R1:W-:Y:S01]  /*0910*/  STS.128 [R46+0x400], R40 ;  /* 0x000400282e007388 */ /* 0x0203e20000000c00 */
        /* <DEDUP_REMOVED lines=89> */
[----:B--2---:R1:W-:Y:S04]  /*0eb0*/  STS.128 [R46], R28 ;  /* 0x0000001c2e007388 */ /* 0x0043e80000000c00 */
[----:B-----5:R-:W-:Y:S01]  /*0ec0*/  STS.128 [R46+0x400], R40 ;  /* 0x000400282e007388 */ /* 0x020fe20000000c00 */
        /* <DEDUP_REMOVED lines=12> */
[----:B-----5:R-:W-:Y:S01]  /*0f90*/  STS.128 [R46+0x400], R28 ;  /* 0x0004001c2e007388 */ /* 0x020fe20000000c00 */
[----:B------:R-:W-:Y:S06]  /*0fa0*/  BAR.SYNC.DEFER_BLOCKING 0x0 ;  /* 0x0000000000007b1d */ /* 0x000fec0000010000 */
[----:B------:R-:W-:Y:S04]  /*0fb0*/  LDSM.16.M88.4 R12, [R45] ;  /* 0x000000002d0c783b */ /* 0x000fe80000000200 */
[----:B------:R-:W1:Y:S04]  /*0fc0*/  LDSM.16.M88.4 R40, [R44] ;  /* 0x000000002c28783b */ /* 0x000e680000000200 */
[----:B------:R-:W2:Y:S04]  /*0fd0*/  LDSM.16.M88.4 R36, [R44+0x200] ;  /* 0x000200002c24783b */ /* 0x000ea80000000200 */
[----:B------:R3:W4:Y:S01]  /*0fe0*/  LDG.E.128 R20, desc[UR6][R50.64+0x160] ;  /* 0x0001600632147981 */ /* 0x000722000c1e1d00 */
[----:B------:R-:W-:Y:S06]  /*0ff0*/  BAR.SYNC.DEFER_BLOCKING 0x0 ;  /* 0x0000000000007b1d */ /* 0x000fec0000010000 */
[----:B------:R5:W4:Y:S01]  /*1000*/  LDG.E.128 R24, desc[UR6][R48.64+0x160] ;  /* 0x0001600630187981 */ /* 0x000b22000c1e1d00 */
[----:B-1----:R-:W-:Y:S06]  /*1010*/  HMMA.16816.F32.BF16 R32, R12, R40, R32 ;  /* 0x000000280c20723c */ /* 0x002fec0000041820 */
[----:B------:R-:W-:Y:S06]  /*1020*/  HMMA.16816.F32.BF16 R4, R12, R42, R4 ;  /* 0x0000002a0c04723c */ /* 0x000fec0000041804 */
[----:B--2---:R-:W-:Y:S06]  /*1030*/  HMMA.16816.F32.BF16 R8, R12, R36, R8 ;  /* 0x000000240c08723c */ /* 0x004fec0000041808 */
[----:B------:R-:W-:Y:S01]  /*1040*/  HMMA.16816.F32.BF16 R12, R12, R38, R16 ;  /* 0x000000260c0c723c */ /* 0x000fe20000041810 */
[----:B------:R-:W-:-:S05]  /*1050*/  VIADD R3, R3, 0xc0 ;  /* 0x000000c003037836 */ /* 0x000fca0000000000 */
[----:B------:R-:W-:Y:S02]  /*1060*/  ISETP.GE.U32.AND P0, PT, R3, 0xbf0, PT ;  /* 0x00000bf00300780c */ /* 0x000fe40003f06070 */
[----:B---3--:R-:W-:Y:S02]  /*1070*/  IADD3 R50, P1, R50, 0x180, RZ ;  /* 0x0000018032327810 */ /* 0x008fe40007f3e0ff */
[----:B-----5:R-:W-:-:S03]  /*1080*/  IADD3 R48, P2, R48, 0x180, RZ ;  /* 0x0000018030307810 */ /* 0x020fc60007f5e0ff */
[----:B------:R-:W-:Y:S02]  /*1090*/  IMAD.X R51, RZ, RZ, R51, P1 ;  /* 0x000000ffff337224 */ /* 0x000fe400008e0633 */
[----:B------:R-:W-:Y:S01]  /*10a0*/  IMAD.X R49, RZ, RZ, R49, P2 ;  /* 0x000000ffff317224 */ /* 0x000fe200010e0631 */
[----:B----4-:R-:W-:Y:S04]  /*10b0*/  STS.128 [R46], R20 ;  /* 0x000000142e007388 */ /* 0x010fe80000000c00 */
[----:B------:R-:W-:Y:S01]  /*10c0*/  STS.128 [R46+0x400], R24 ;  /* 0x000400182e007388 */ /* 0x000fe20000000c00 */
[----:B------:R-:W-:Y:S06]  /*10d0*/  BAR.SYNC.DEFER_BLOCKING 0x0 ;  /* 0x0000000000007b1d */ /* 0x000fec0000010000 */
[----:B------:R-:W-:Y:S04]  /*10e0*/  LDSM.16.M88.4 R16, [R45] ;  /* 0x000000002d10783b */ /* 0x000fe80000000200 */
[----:B------:R-:W1:Y:S04]  /*10f0*/  LDSM.16.M88.4 R36, [R44] ;  /* 0x000000002c24783b */ /* 0x000e680000000200 */
[----:B------:R-:W2:Y:S01]  /*1100*/  LDSM.16.M88.4 R28, [R44+0x200] ;  /* 0x000200002c1c783b */ /* 0x000ea20000000200 */
[----:B-1----:R-:W-:Y:S06]  /*1110*/  HMMA.16816.F32.BF16 R32, R16, R36, R32 ;  /* 0x000000241020723c */ /* 0x002fec0000041820 */
[----:B------:R-:W-:Y:S06]  /*1120*/  HMMA.16816.F32.BF16 R4, R16, R38, R4 ;  /* 0x000000261004723c */ /* 0x000fec0000041804 */
[----:B--2---:R-:W-:Y:S06]  /*1130*/  HMMA.16816.F32.BF16 R8, R16, R28, R8 ;  /* 0x0000001c1008723c */ /* 0x004fec0000041808 */
[----:B------:R-:W-:Y:S01]  /*1140*/  HMMA.16816.F32.BF16 R12, R16, R30, R12 ;  /* 0x0000001e100c723c */ /* 0x000fe2000004180c */
[----:B------:R-:W-:-:S08]  /*1150*/  NOP ;  /* 0x0000000000007918 */ /* 0x000fd00000000000 */
[----:B------:R-:W-:-:S15]  /*1160*/  @!P0 BRA `(.L_x_0) ;  /* 0xfffffff400708947 */ /* 0x000fde000383ffff */
[----:B------:R-:W1:Y:S01]  /*1170*/  S2R R3, SR_TID.X ;  /* 0x0000000000037919 */ /* 0x000e620000002100 */
[----:B------:R-:W2:Y:S01]  /*1180*/  S2UR UR4, SR_CgaCtaId ;  /* 0x00000000000479c3 */ /* 0x000ea20000008800 */
[----:B------:R-:W-:Y:S01]  /*1190*/  UMOV UR5, 0x400 ;  /* 0x0000040000057882 */ /* 0x000fe20000000000 */
[----:B------:R-:W-:-:S06]  /*11a0*/  F2FP.BF16.F32.PACK_AB R21, R5, R4 ;  /* 0x000000040515723e */ /* 0x000fcc00000010ff */
[----:B------:R-:W-:Y:S01]  /*11b0*/  BAR.SYNC.DEFER_BLOCKING 0x0 ;  /* 0x0000000000007b1d */ /* 0x000fe20000010000 */
[----:B------:R-:W-:Y:S02]  /*11c0*/  F2FP.BF16.F32.PACK_AB R11, R11, R10 ;  /* 0x0000000a0b0b723e */ /* 0x000fe400000010ff */
[----:B------:R-:W-:Y:S02]  /*11d0*/  F2FP.BF16.F32.PACK_AB R33, R33, R32 ;  /* 0x000000202121723e */ /* 0x000fe400000010ff */
[----:B------:R-:W-:Y:S02]  /*11e0*/  F2FP.BF16.F32.PACK_AB R35, R35, R34 ;  /* 0x000000222323723e */ /* 0x000fe400000010ff */
[----:B------:R-:W-:Y:S02]  /*11f0*/  F2FP.BF16.F32.PACK_AB R13, R13, R12 ;  /* 0x0000000c0d0d723e */ /* 0x000fe400000010ff */
[----:B------:R-:W-:Y:S01]  /*1200*/  F2FP.BF16.F32.PACK_AB R15, R15, R14 ;  /* 0x0000000e0f0f723e */ /* 0x000fe200000010ff */
[----:B--2---:R-:W-:Y:S01]  /*1210*/  UPRMT UR4, UR4, 0x654, UR5 ;  /* 0x0000065404047896 */ /* 0x004fe20008000005 */
[----:B-1----:R-:W-:-:S02]  /*1220*/  SHF.R.U32.HI R16, RZ, 0x5, R3 ;  /* 0x00000005ff107819 */ /* 0x002fc40000011603 */
[C---:B------:R-:W-:Y:S02]  /*1230*/  LOP3.LUT R17, R3.reuse, 0x1f, RZ, 0xc0, !PT ;  /* 0x0000001f03117812 */ /* 0x040fe400078ec0ff */
[----:B------:R-:W-:Y:S02]  /*1240*/  LOP3.LUT R16, R16, 0x1, RZ, 0xc0, !PT ;  /* 0x0000000110107812 */ /* 0x000fe400078ec0ff */
[----:B------:R-:W-:Y:S02]  /*1250*/  SHF.R.U32.HI R17, RZ, 0x2, R17 ;  /* 0x00000002ff117819 */ /* 0x000fe40000011611 */
[----:B------:R-:W-:Y:S02]  /*1260*/  LOP3.LUT R18, R3, 0x3, RZ, 0xc0, !PT ;  /* 0x0000000303127812 */ /* 0x000fe400078ec0ff */
[----:B------:R-:W-:Y:S01]  /*1270*/  SHF.R.U32.HI R14, RZ, 0x2, R3 ;  /* 0x00000002ff0e7819 */ /* 0x000fe20000011603 */
[C-C-:B------:R-:W-:Y:S02]  /*1280*/  IMAD R19, R16.reuse, 0x10, R17.reuse ;  /* 0x0000001010137824 */ /* 0x140fe400078e0211 */
[----:B------:R-:W-:Y:S01]  /*1290*/  IMAD R5, R16, 0x8, R17 ;  /* 0x0000000810057824 */ /* 0x000fe200078e0211 */
[----:B------:R-:W-:Y:S01]  /*12a0*/  F2FP.BF16.F32.PACK_AB R17, R9, R8 ;  /* 0x000000080911723e */ /* 0x000fe200000010ff */
[--C-:B------:R-:W-:Y:S01]  /*12b0*/  IMAD R4, R19, 0x14, R18.reuse ;  /* 0x0000001413047824 */ /* 0x100fe200078e0212 */
[----:B------:R-:W-:Y:S01]  /*12c0*/  F2FP.BF16.F32.PACK_AB R19, R7, R6 ;  /* 0x000000060713723e */ /* 0x000fe200000010ff */
[----:B------:R-:W1:Y:S03]  /*12d0*/  LDC.64 R8, c[0x0][0x220] ;  /* 0x00008800ff087b82 */ /* 0x000e660000000a00 */
[----:B------:R-:W-:Y:S01]  /*12e0*/  LEA R10, R4, UR4, 0x2 ;  /* 0x00000004040a7c11 */ /* 0x000fe2000f8e10ff */
[----:B------:R-:W-:-:S04]  /*12f0*/  IMAD R4, R5, 0x5, R18 ;  /* 0x0000000505047824 */ /* 0x000fc800078e0212 */
[----:B------:R-:W-:Y:S01]  /*1300*/  STS [R10], R33 ;  /* 0x000000210a007388 */ /* 0x000fe20000000800 */
[----:B------:R-:W-:-:S03]  /*1310*/  IMAD.SHL.U32 R4, R4, 0x8, RZ ;  /* 0x0000000804047824 */ /* 0x000fc600078e00ff */
[----:B------:R-:W-:Y:S02]  /*1320*/  STS [R10+0x280], R35 ;  /* 0x000280230a007388 */ /* 0x000fe40000000800 */
[----:B------:R-:W-:Y:S02]  /*1330*/  LEA R12, R4, UR4, 0x1 ;  /* 0x00000004040c7c11 */ /* 0x000fe4000f8e08ff */
[----:B------:R2:W-:Y:S04]  /*1340*/  STS [R10+0x10], R21 ;  /* 0x000010150a007388 */ /* 0x0005e80000000800 */
[----:B------:R-:W-:Y:S04]  /*1350*/  STS [R10+0x290], R19 ;  /* 0x000290130a007388 */ /* 0x000fe80000000800 */
[----:B------:R-:W-:Y:S01]  /*1360*/  STS [R10+0x20], R17 ;  /* 0x000020110a007388 */ /* 0x000fe20000000800 */
[----:B--2---:R-:W-:Y:S01]  /*1370*/  IMAD.SHL.U32 R21, R3, 0x8, RZ ;  /* 0x0000000803157824 */ /* 0x004fe200078e00ff */
[----:B------:R-:W-:-:S02]  /*1380*/  SGXT.U32 R3, R14, 0x4 ;  /* 0x000000040e03781a */ /* 0x000fc40000000000 */
[----:B------:R2:W-:Y:S02]  /*1390*/  STS [R10+0x2a0], R11 ;  /* 0x0002a00b0a007388 */ /* 0x0005e40000000800 */
[----:B------:R-:W-:Y:S02]  /*13a0*/  LOP3.LUT R0, R0, 0x18, R21, 0xf8, !PT ;  /* 0x0000001800007812 */ /* 0x000fe400078ef815 */
[----:B------:R-:W-:Y:S01]  /*13b0*/  STS [R10+0x30], R13 ;  /* 0x0000300d0a007388 */ /* 0x000fe20000000800 */
[----:B------:R-:W-:Y:S02]  /*13c0*/  LOP3.LUT R3, R3, R2, RZ, 0xfc, !PT ;  /* 0x0000000203037212 */ /* 0x000fe400078efcff */
[----:B------:R-:W-:Y:S01]  /*13d0*/  ISETP.GE.AND P0, PT, R0, 0xc00, PT ;  /* 0x00000c000000780c */ /* 0x000fe20003f06270 */
[----:B------:R-:W-:Y:S01]  /*13e0*/  STS [R10+0x2b0], R15 ;  /* 0x0002b00f0a007388 */ /* 0x000fe20000000800 */
[C---:B------:R-:W-:Y:S01]  /*13f0*/  LOP3.LUT R2, R3.reuse, 0x10, RZ, 0xfc, !PT ;  /* 0x0000001003027812 */ /* 0x040fe200078efcff */
[C---:B--2---:R-:W-:Y:S01]  /*1400*/  IMAD R11, R3.reuse, 0xc00, R0 ;  /* 0x00000c00030b7824 */ /* 0x044fe200078e0200 */
[----:B------:R-:W-:Y:S01]  /*1410*/  BAR.SYNC.DEFER_BLOCKING 0x0 ;  /* 0x0000000000007b1d */ /* 0x000fe20000010000 */
[----:B------:R-:W-:-:S02]  /*1420*/  ISETP.LT.AND P1, PT, R3, 0x1000, !P0 ;  /* 0x000010000300780c */ /* 0x000fc40004721270 */
[----:B------:R-:W-:Y:S01]  /*1430*/  ISETP.LT.AND P0, PT, R2, 0x1000, !P0 ;  /* 0x000010000200780c */ /* 0x000fe20004701270 */
[----:B-1----:R-:W-:Y:S02]  /*1440*/  IMAD.WIDE R2, R11, 0x2, R8 ;  /* 0x000000020b027825 */ /* 0x002fe400078e0208 */
[----:B------:R-:W1:Y:S08]  /*1450*/  LDS.128 R4, [R12] ;  /* 0x000000000c047984 */ /* 0x000e700000000c00 */
[----:B-1----:R1:W-:Y:S02]  /*1460*/  @P1 STG.E.128 desc[UR6][R2.64], R4 ;  /* 0x0000000402001986 */ /* 0x0023e4000c101d06 */
[----:B------:R-:W-:Y:S05]  /*1470*/  @!P0 EXIT ;  /* 0x000000000000894d */ /* 0x000fea0003800000 */
[----:B------:R-:W0:Y:S01]  /*1480*/  LDS.128 R12, [R12+0x500] ;  /* 0x000500000c0c7984 */ /* 0x000e220000000c00 */
[----:B------:R-:W-:-:S04]  /*1490*/  VIADD R11, R11, 0xc000 ;  /* 0x0000c0000b0b7836 */ /* 0x000fc80000000000 */
[----:B------:R-:W-:-:S05]  /*14a0*/  IMAD.WIDE R8, R11, 0x2, R8 ;  /* 0x000000020b087825 */ /* 0x000fca00078e0208 */
[----:B0-----:R-:W-:Y:S01]  /*14b0*/  STG.E.128 desc[UR6][R8.64], R12 ;  /* 0x0000000c08007986 */ /* 0x001fe2000c101d06 */
[----:B------:R-:W-:Y:S05]  /*14c0*/  EXIT ;  /* 0x000000000000794d */ /* 0x000fea0003800000 */
.L_x_1:
[----:B------:R-:W-:-:S00]  /*14d0*/  BRA `(.L_x_1) ;  /* 0xfffffffc00fc7947 */ /* 0x000fc0000383ffff */
[----:B------:R-:W-:-:S00]  /*14e0*/  NOP ;  /* 0x0000000000007918 */ /* 0x000fc00000000000 */
        /* <DEDUP_REMOVED lines=9> */
.L_x_2:


//--------------------- .nv.shared.triton_mm      --------------------------
	.section	.nv.shared.triton_mm,"aw",@nobits
	.sectionflags	@""
	.align	16
	.zero		1024


//--------------------- .nv.constant0.triton_mm   --------------------------
	.section	.nv.constant0.triton_mm,"a",@progbits
	.sectionflags	@""
	.align	4
.nv.constant0.triton_mm:
	.zero		556
